//
// Generated by NVIDIA NVVM Compiler
//
// Compiler Build ID: CL-36424714
// Cuda compilation tools, release 13.0, V13.0.88
// Based on NVVM 20.0.0
//

.version 9.0
.target sm_100
.address_size 64

	// .globl	_ZN3rcm6device18generalToSymmetricEiPKiS2_PiS3_

.visible .entry _ZN3rcm6device18generalToSymmetricEiPKiS2_PiS3_(
	.param .u32 _ZN3rcm6device18generalToSymmetricEiPKiS2_PiS3__param_0,
	.param .u64 .ptr .align 1 _ZN3rcm6device18generalToSymmetricEiPKiS2_PiS3__param_1,
	.param .u64 .ptr .align 1 _ZN3rcm6device18generalToSymmetricEiPKiS2_PiS3__param_2,
	.param .u64 .ptr .align 1 _ZN3rcm6device18generalToSymmetricEiPKiS2_PiS3__param_3,
	.param .u64 .ptr .align 1 _ZN3rcm6device18generalToSymmetricEiPKiS2_PiS3__param_4
)
{
	.reg .pred 	%p<2>;
	.reg .b32 	%r<13>;
	.reg .b64 	%rd<15>;

	ld.param.u32 	%r2, [_ZN3rcm6device18generalToSymmetricEiPKiS2_PiS3__param_0];
	ld.param.u64 	%rd1, [_ZN3rcm6device18generalToSymmetricEiPKiS2_PiS3__param_1];
	ld.param.u64 	%rd2, [_ZN3rcm6device18generalToSymmetricEiPKiS2_PiS3__param_2];
	ld.param.u64 	%rd3, [_ZN3rcm6device18generalToSymmetricEiPKiS2_PiS3__param_3];
	ld.param.u64 	%rd4, [_ZN3rcm6device18generalToSymmetricEiPKiS2_PiS3__param_4];
	mov.u32 	%r3, %tid.x;
	mov.u32 	%r4, %ctaid.x;
	mov.u32 	%r5, %ctaid.y;
	mov.u32 	%r6, %nctaid.x;
	mad.lo.s32 	%r7, %r5, %r6, %r4;
	mov.u32 	%r8, %ntid.x;
	mad.lo.s32 	%r1, %r7, %r8, %r3;
	setp.ge.s32 	%p1, %r1, %r2;
	@%p1 bra 	$L__BB0_2;
	cvta.to.global.u64 	%rd5, %rd1;
	cvta.to.global.u64 	%rd6, %rd3;
	cvta.to.global.u64 	%rd7, %rd2;
	cvta.to.global.u64 	%rd8, %rd4;
	mul.wide.s32 	%rd9, %r1, 4;
	add.s64 	%rd10, %rd5, %rd9;
	ld.global.u32 	%r9, [%rd10];
	shl.b32 	%r10, %r1, 1;
	mul.wide.s32 	%rd11, %r10, 4;
	add.s64 	%rd12, %rd6, %rd11;
	st.global.u32 	[%rd12], %r9;
	add.s64 	%rd13, %rd7, %rd9;
	ld.global.u32 	%r11, [%rd13];
	add.s64 	%rd14, %rd8, %rd11;
	st.global.u32 	[%rd14], %r11;
	st.global.u32 	[%rd12+4], %r11;
	ld.global.u32 	%r12, [%rd10];
	st.global.u32 	[%rd14+4], %r12;
$L__BB0_2:
	ret;

}
	// .globl	_ZN3rcm6device13achieveLevelsEiPKiS2_PbPiS4_S4_
.visible .entry _ZN3rcm6device13achieveLevelsEiPKiS2_PbPiS4_S4_(
	.param .u32 _ZN3rcm6device13achieveLevelsEiPKiS2_PbPiS4_S4__param_0,
	.param .u64 .ptr .align 1 _ZN3rcm6device13achieveLevelsEiPKiS2_PbPiS4_S4__param_1,
	.param .u64 .ptr .align 1 _ZN3rcm6device13achieveLevelsEiPKiS2_PbPiS4_S4__param_2,
	.param .u64 .ptr .align 1 _ZN3rcm6device13achieveLevelsEiPKiS2_PbPiS4_S4__param_3,
	.param .u64 .ptr .align 1 _ZN3rcm6device13achieveLevelsEiPKiS2_PbPiS4_S4__param_4,
	.param .u64 .ptr .align 1 _ZN3rcm6device13achieveLevelsEiPKiS2_PbPiS4_S4__param_5,
	.param .u64 .ptr .align 1 _ZN3rcm6device13achieveLevelsEiPKiS2_PbPiS4_S4__param_6
)
{
	.reg .pred 	%p<7>;
	.reg .b16 	%rs<4>;
	.reg .b32 	%r<20>;
	.reg .b64 	%rd<29>;

	ld.param.u32 	%r11, [_ZN3rcm6device13achieveLevelsEiPKiS2_PbPiS4_S4__param_0];
	ld.param.u64 	%rd9, [_ZN3rcm6device13achieveLevelsEiPKiS2_PbPiS4_S4__param_1];
	ld.param.u64 	%rd10, [_ZN3rcm6device13achieveLevelsEiPKiS2_PbPiS4_S4__param_2];
	ld.param.u64 	%rd13, [_ZN3rcm6device13achieveLevelsEiPKiS2_PbPiS4_S4__param_3];
	ld.param.u64 	%rd11, [_ZN3rcm6device13achieveLevelsEiPKiS2_PbPiS4_S4__param_4];
	ld.param.u64 	%rd12, [_ZN3rcm6device13achieveLevelsEiPKiS2_PbPiS4_S4__param_5];
	ld.param.u64 	%rd14, [_ZN3rcm6device13achieveLevelsEiPKiS2_PbPiS4_S4__param_6];
	cvta.to.global.u64 	%rd1, %rd14;
	cvta.to.global.u64 	%rd2, %rd13;
	mov.u32 	%r12, %ctaid.x;
	mov.u32 	%r13, %ctaid.y;
	mov.u32 	%r14, %nctaid.x;
	mad.lo.s32 	%r1, %r13, %r14, %r12;
	setp.ge.s32 	%p1, %r1, %r11;
	@%p1 bra 	$L__BB1_9;
	cvt.s64.s32 	%rd15, %r1;
	add.s64 	%rd3, %rd2, %rd15;
	ld.global.u8 	%rs1, [%rd3];
	setp.eq.s16 	%p2, %rs1, 0;
	@%p2 bra 	$L__BB1_9;
	mov.u32 	%r2, %tid.x;
	setp.ne.s32 	%p3, %r2, 0;
	@%p3 bra 	$L__BB1_4;
	mov.b16 	%rs2, 0;
	st.global.u8 	[%rd3], %rs2;
$L__BB1_4:
	cvta.to.global.u64 	%rd16, %rd9;
	mul.wide.s32 	%rd17, %r1, 4;
	add.s64 	%rd18, %rd16, %rd17;
	ld.global.u32 	%r15, [%rd18];
	ld.global.u32 	%r3, [%rd18+4];
	add.s32 	%r19, %r15, %r2;
	setp.ge.s32 	%p4, %r19, %r3;
	@%p4 bra 	$L__BB1_9;
	shl.b64 	%rd19, %rd15, 2;
	add.s64 	%rd20, %rd1, %rd19;
	ld.global.u32 	%r16, [%rd20];
	add.s32 	%r5, %r16, 1;
	mov.u32 	%r6, %ntid.x;
	cvta.to.global.u64 	%rd5, %rd10;
	cvta.to.global.u64 	%rd6, %rd11;
	cvta.to.global.u64 	%rd7, %rd12;
	add.s32 	%r7, %r1, 1;
$L__BB1_6:
	mul.wide.s32 	%rd21, %r19, 4;
	add.s64 	%rd22, %rd5, %rd21;
	ld.global.u32 	%r9, [%rd22];
	mul.wide.s32 	%rd23, %r9, 4;
	add.s64 	%rd8, %rd6, %rd23;
	ld.global.u32 	%r17, [%rd8];
	setp.ne.s32 	%p5, %r17, 0;
	@%p5 bra 	$L__BB1_8;
	cvt.s64.s32 	%rd24, %r9;
	mov.b32 	%r18, 1;
	st.global.u32 	[%rd8], %r18;
	add.s64 	%rd25, %rd2, %rd24;
	mov.b16 	%rs3, 1;
	st.global.u8 	[%rd25], %rs3;
	add.s64 	%rd27, %rd7, %rd23;
	st.global.u32 	[%rd27], %r7;
	add.s64 	%rd28, %rd1, %rd23;
	st.global.u32 	[%rd28], %r5;
$L__BB1_8:
	add.s32 	%r19, %r19, %r6;
	setp.lt.s32 	%p6, %r19, %r3;
	@%p6 bra 	$L__BB1_6;
$L__BB1_9:
	ret;

}


// ===== COMPILED SASS (sm_100) =====

	.target	sm_100

	.elftype	@"ET_EXEC"


//--------------------- .note.nv.tkinfo           --------------------------
	.section	.note.nv.tkinfo,"",@"SHT_NOTE"
	.sectionflags	@"SHF_NOTE_NV_TKINFO"
	.tkinfo
        /*0018*/ 	.word	0x00000002
        /*0030*/ 	.string	""
        /*0030*/ 	.string	"ptxas"
        /*0030*/ 	.string	"Cuda compilation tools, release 13.0, V13.0.88"
        /*0030*/ 	.string	"Build cuda_13.0.r13.0/compiler.36424714_0"
        /*0030*/ 	.string	"-arch sm_100 -m 64 "



//--------------------- .note.nv.cuinfo           --------------------------
	.section	.note.nv.cuinfo,"",@"SHT_NOTE"
	.sectionflags	@"SHF_NOTE_NV_CUINFO"
        /*0018*/ 	.short	0x0002
        /*001a*/ 	.short	0x0064
        /*001c*/ 	.short	0x0082
	.zero		2


//--------------------- .nv.info                  --------------------------
	.section	.nv.info,"",@"SHT_CUDA_INFO"
	.align	4


	//----- nvinfo : EIATTR_REGCOUNT
	.align		4
        /*0000*/ 	.byte	0x04, 0x2f
        /*0002*/ 	.short	(.L_1 - .L_0)
	.align		4
.L_0:
        /*0004*/ 	.word	index@(_ZN3rcm6device18generalToSymmetricEiPKiS2_PiS3_)
        /*0008*/ 	.word	0x00000010


	//----- nvinfo : EIATTR_FRAME_SIZE
	.align		4
.L_1:
        /*000c*/ 	.byte	0x04, 0x11
        /*000e*/ 	.short	(.L_3 - .L_2)
	.align		4
.L_2:
        /*0010*/ 	.word	index@(_ZN3rcm6device18generalToSymmetricEiPKiS2_PiS3_)
        /*0014*/ 	.word	0x00000000


	//----- nvinfo : EIATTR_REGCOUNT
	.align		4
.L_3:
        /*0018*/ 	.byte	0x04, 0x2f
        /*001a*/ 	.short	(.L_5 - .L_4)
	.align		4
.L_4:
        /*001c*/ 	.word	index@(_ZN3rcm6device13achieveLevelsEiPKiS2_PbPiS4_S4_)
        /*0020*/ 	.word	0x0000001c


	//----- nvinfo : EIATTR_FRAME_SIZE
	.align		4
.L_5:
        /*0024*/ 	.byte	0x04, 0x11
        /*0026*/ 	.short	(.L_7 - .L_6)
	.align		4
.L_6:
        /*0028*/ 	.word	index@(_ZN3rcm6device13achieveLevelsEiPKiS2_PbPiS4_S4_)
        /*002c*/ 	.word	0x00000000


	//----- nvinfo : EIATTR_MIN_STACK_SIZE
	.align		4
.L_7:
        /*0030*/ 	.byte	0x04, 0x12
        /*0032*/ 	.short	(.L_9 - .L_8)
	.align		4
.L_8:
        /*0034*/ 	.word	index@(_ZN3rcm6device13achieveLevelsEiPKiS2_PbPiS4_S4_)
        /*0038*/ 	.word	0x00000000


	//----- nvinfo : EIATTR_MIN_STACK_SIZE
	.align		4
.L_9:
        /*003c*/ 	.byte	0x04, 0x12
        /*003e*/ 	.short	(.L_11 - .L_10)
	.align		4
.L_10:
        /*0040*/ 	.word	index@(_ZN3rcm6device18generalToSymmetricEiPKiS2_PiS3_)
        /*0044*/ 	.word	0x00000000
.L_11:


//--------------------- .nv.compat                --------------------------
	.section	.nv.compat,"",@"SHT_CUDA_COMPAT_INFO"
	.align	4
        /*0000*/ 	.byte	0x02, 0x09, 0x00, 0x00, 0x02, 0x02, 0x01, 0x00, 0x02, 0x05, 0x05, 0x00, 0x03, 0x07, 0x01, 0x01
        /*0010*/ 	.byte	0x02, 0x03, 0x00, 0x00, 0x02, 0x06, 0x01, 0x00, 0x04, 0x0b, 0x08, 0x00, 0x09, 0x00, 0x00, 0x00
        /*0020*/ 	.byte	0x00, 0x00, 0x00, 0x00


//--------------------- .nv.info._ZN3rcm6device13achieveLevelsEiPKiS2_PbPiS4_S4_ --------------------------
	.section	.nv.info._ZN3rcm6device13achieveLevelsEiPKiS2_PbPiS4_S4_,"",@"SHT_CUDA_INFO"
	.sectionflags	@""
	.align	4


	//----- nvinfo : EIATTR_CUDA_API_VERSION
	.align		4
        /*0000*/ 	.byte	0x04, 0x37
        /*0002*/ 	.short	(.L_13 - .L_12)
.L_12:
        /*0004*/ 	.word	0x00000082


	//----- nvinfo : EIATTR_KPARAM_INFO
	.align		4
.L_13:
        /*0008*/ 	.byte	0x04, 0x17
        /*000a*/ 	.short	(.L_15 - .L_14)
.L_14:
        /*000c*/ 	.word	0x00000000
        /*0010*/ 	.short	0x0006
        /*0012*/ 	.short	0x0030
        /*0014*/ 	.byte	0x00, 0xf5, 0x21, 0x00


	//----- nvinfo : EIATTR_KPARAM_INFO
	.align		4
.L_15:
        /*0018*/ 	.byte	0x04, 0x17
        /*001a*/ 	.short	(.L_17 - .L_16)
.L_16:
        /*001c*/ 	.word	0x00000000
        /*0020*/ 	.short	0x0005
        /*0022*/ 	.short	0x0028
        /*0024*/ 	.byte	0x00, 0xf5, 0x21, 0x00


	//----- nvinfo : EIATTR_KPARAM_INFO
	.align		4
.L_17:
        /*0028*/ 	.byte	0x04, 0x17
        /*002a*/ 	.short	(.L_19 - .L_18)
.L_18:
        /*002c*/ 	.word	0x00000000
        /*0030*/ 	.short	0x0004
        /*0032*/ 	.short	0x0020
        /*0034*/ 	.byte	0x00, 0xf5, 0x21, 0x00


	//----- nvinfo : EIATTR_KPARAM_INFO
	.align		4
.L_19:
        /*0038*/ 	.byte	0x04, 0x17
        /*003a*/ 	.short	(.L_21 - .L_20)
.L_20:
        /*003c*/ 	.word	0x00000000
        /*0040*/ 	.short	0x0003
        /*0042*/ 	.short	0x0018
        /*0044*/ 	.byte	0x00, 0xf5, 0x21, 0x00


	//----- nvinfo : EIATTR_KPARAM_INFO
	.align		4
.L_21:
        /*0048*/ 	.byte	0x04, 0x17
        /*004a*/ 	.short	(.L_23 - .L_22)
.L_22:
        /*004c*/ 	.word	0x00000000
        /*0050*/ 	.short	0x0002
        /*0052*/ 	.short	0x0010
        /*0054*/ 	.byte	0x00, 0xf5, 0x21, 0x00


	//----- nvinfo : EIATTR_KPARAM_INFO
	.align		4
.L_23:
        /*0058*/ 	.byte	0x04, 0x17
        /*005a*/ 	.short	(.L_25 - .L_24)
.L_24:
        /*005c*/ 	.word	0x00000000
        /*0060*/ 	.short	0x0001
        /*0062*/ 	.short	0x0008
        /*0064*/ 	.byte	0x00, 0xf5, 0x21, 0x00


	//----- nvinfo : EIATTR_KPARAM_INFO
	.align		4
.L_25:
        /*0068*/ 	.byte	0x04, 0x17
        /*006a*/ 	.short	(.L_27 - .L_26)
.L_26:
        /*006c*/ 	.word	0x00000000
        /*0070*/ 	.short	0x0000
        /*0072*/ 	.short	0x0000
        /*0074*/ 	.byte	0x00, 0xf0, 0x11, 0x00


	//----- nvinfo : EIATTR_SPARSE_MMA_MASK
	.align		4
.L_27:
        /*0078*/ 	.byte	0x03, 0x50
        /*007a*/ 	.short	0x0000


	//----- nvinfo : EIATTR_MAXREG_COUNT
	.align		4
        /*007c*/ 	.byte	0x03, 0x1b
        /*007e*/ 	.short	0x00ff


	//----- nvinfo : EIATTR_MERCURY_ISA_VERSION
	.align		4
        /*0080*/ 	.byte	0x03, 0x5f
        /*0082*/ 	.short	0x0101


	//----- nvinfo : EIATTR_VRC_CTA_INIT_COUNT
	.align		4
        /*0084*/ 	.byte	0x02, 0x4a
	.zero		1
	.zero		1


	//----- nvinfo : EIATTR_EXIT_INSTR_OFFSETS
	.align		4
        /*0088*/ 	.byte	0x04, 0x1c
        /*008a*/ 	.short	(.L_29 - .L_28)


	//   ....[0]....
.L_28:
        /*008c*/ 	.word	0x00000070


	//   ....[1]....
        /*0090*/ 	.word	0x000000f0


	//   ....[2]....
        /*0094*/ 	.word	0x00000190


	//   ....[3]....
        /*0098*/ 	.word	0x000003c0


	//----- nvinfo : EIATTR_CRS_STACK_SIZE
	.align		4
.L_29:
        /*009c*/ 	.byte	0x04, 0x1e
        /*009e*/ 	.short	(.L_31 - .L_30)
.L_30:
        /*00a0*/ 	.word	0x00000000


	//----- nvinfo : EIATTR_CBANK_PARAM_SIZE
	.align		4
.L_31:
        /*00a4*/ 	.byte	0x03, 0x19
        /*00a6*/ 	.short	0x0038


	//----- nvinfo : EIATTR_PARAM_CBANK
	.align		4
        /*00a8*/ 	.byte	0x04, 0x0a
        /*00aa*/ 	.short	(.L_33 - .L_32)
	.align		4
.L_32:
        /*00ac*/ 	.word	index@(.nv.constant0._ZN3rcm6device13achieveLevelsEiPKiS2_PbPiS4_S4_)
        /*00b0*/ 	.short	0x0380
        /*00b2*/ 	.short	0x0038


	//----- nvinfo : EIATTR_SW_WAR
	.align		4
.L_33:
        /*00b4*/ 	.byte	0x04, 0x36
        /*00b6*/ 	.short	(.L_35 - .L_34)
.L_34:
        /*00b8*/ 	.word	0x00000008
.L_35:


//--------------------- .nv.info._ZN3rcm6device18generalToSymmetricEiPKiS2_PiS3_ --------------------------
	.section	.nv.info._ZN3rcm6device18generalToSymmetricEiPKiS2_PiS3_,"",@"SHT_CUDA_INFO"
	.sectionflags	@""
	.align	4


	//----- nvinfo : EIATTR_CUDA_API_VERSION
	.align		4
        /*0000*/ 	.byte	0x04, 0x37
        /*0002*/ 	.short	(.L_37 - .L_36)
.L_36:
        /*0004*/ 	.word	0x00000082


	//----- nvinfo : EIATTR_KPARAM_INFO
	.align		4
.L_37:
        /*0008*/ 	.byte	0x04, 0x17
        /*000a*/ 	.short	(.L_39 - .L_38)
.L_38:
        /*000c*/ 	.word	0x00000000
        /*0010*/ 	.short	0x0004
        /*0012*/ 	.short	0x0020
        /*0014*/ 	.byte	0x00, 0xf5, 0x21, 0x00


	//----- nvinfo : EIATTR_KPARAM_INFO
	.align		4
.L_39:
        /*0018*/ 	.byte	0x04, 0x17
        /*001a*/ 	.short	(.L_41 - .L_40)
.L_40:
        /*001c*/ 	.word	0x00000000
        /*0020*/ 	.short	0x0003
        /*0022*/ 	.short	0x0018
        /*0024*/ 	.byte	0x00, 0xf5, 0x21, 0x00


	//----- nvinfo : EIATTR_KPARAM_INFO
	.align		4
.L_41:
        /*0028*/ 	.byte	0x04, 0x17
        /*002a*/ 	.short	(.L_43 - .L_42)
.L_42:
        /*002c*/ 	.word	0x00000000
        /*0030*/ 	.short	0x0002
        /*0032*/ 	.short	0x0010
        /*0034*/ 	.byte	0x00, 0xf5, 0x21, 0x00


	//----- nvinfo : EIATTR_KPARAM_INFO
	.align		4
.L_43:
        /*0038*/ 	.byte	0x04, 0x17
        /*003a*/ 	.short	(.L_45 - .L_44)
.L_44:
        /*003c*/ 	.word	0x00000000
        /*0040*/ 	.short	0x0001
        /*0042*/ 	.short	0x0008
        /*0044*/ 	.byte	0x00, 0xf5, 0x21, 0x00


	//----- nvinfo : EIATTR_KPARAM_INFO
	.align		4
.L_45:
        /*0048*/ 	.byte	0x04, 0x17
        /*004a*/ 	.short	(.L_47 - .L_46)
.L_46:
        /*004c*/ 	.word	0x00000000
        /*0050*/ 	.short	0x0000
        /*0052*/ 	.short	0x0000
        /*0054*/ 	.byte	0x00, 0xf0, 0x11, 0x00


	//----- nvinfo : EIATTR_SPARSE_MMA_MASK
	.align		4
.L_47:
        /*0058*/ 	.byte	0x03, 0x50
        /*005a*/ 	.short	0x0000


	//----- nvinfo : EIATTR_MAXREG_COUNT
	.align		4
        /*005c*/ 	.byte	0x03, 0x1b
        /*005e*/ 	.short	0x00ff


	//----- nvinfo : EIATTR_MERCURY_ISA_VERSION
	.align		4
        /*0060*/ 	.byte	0x03, 0x5f
        /*0062*/ 	.short	0x0101


	//----- nvinfo : EIATTR_VRC_CTA_INIT_COUNT
	.align		4
        /*0064*/ 	.byte	0x02, 0x4a
	.zero		1
	.zero		1


	//----- nvinfo : EIATTR_EXIT_INSTR_OFFSETS
	.align		4
        /*0068*/ 	.byte	0x04, 0x1c
        /*006a*/ 	.short	(.L_49 - .L_48)


	//   ....[0]....
.L_48:
        /*006c*/ 	.word	0x000000a0


	//   ....[1]....
        /*0070*/ 	.word	0x000001c0


	//----- nvinfo : EIATTR_CBANK_PARAM_SIZE
	.align		4
.L_49:
        /*0074*/ 	.byte	0x03, 0x19
        /*0076*/ 	.short	0x0028


	//----- nvinfo : EIATTR_PARAM_CBANK
	.align		4
        /*0078*/ 	.byte	0x04, 0x0a
        /*007a*/ 	.short	(.L_51 - .L_50)
	.align		4
.L_50:
        /*007c*/ 	.word	index@(.nv.constant0._ZN3rcm6device18generalToSymmetricEiPKiS2_PiS3_)
        /*0080*/ 	.short	0x0380
        /*0082*/ 	.short	0x0028


	//----- nvinfo : EIATTR_SW_WAR
	.align		4
.L_51:
        /*0084*/ 	.byte	0x04, 0x36
        /*0086*/ 	.short	(.L_53 - .L_52)
.L_52:
        /*0088*/ 	.word	0x00000008
.L_53:


//--------------------- .nv.callgraph             --------------------------
	.section	.nv.callgraph,"",@"SHT_CUDA_CALLGRAPH"
	.align	4
	.sectionentsize	8
	.align		4
        /*0000*/ 	.word	0x00000000
	.align		4
        /*0004*/ 	.word	0xffffffff
	.align		4
        /*0008*/ 	.word	0x00000000
	.align		4
        /*000c*/ 	.word	0xfffffffe
	.align		4
        /*0010*/ 	.word	0x00000000
	.align		4
        /*0014*/ 	.word	0xfffffffd
	.align		4
        /*0018*/ 	.word	0x00000000
	.align		4
        /*001c*/ 	.word	0xfffffffc


//--------------------- .text._ZN3rcm6device13achieveLevelsEiPKiS2_PbPiS4_S4_ --------------------------
	.section	.text._ZN3rcm6device13achieveLevelsEiPKiS2_PbPiS4_S4_,"ax",@progbits
	.align	128
        .global         _ZN3rcm6device13achieveLevelsEiPKiS2_PbPiS4_S4_
        .type           _ZN3rcm6device13achieveLevelsEiPKiS2_PbPiS4_S4_,@function
        .size           _ZN3rcm6device13achieveLevelsEiPKiS2_PbPiS4_S4_,(.L_x_5 - _ZN3rcm6device13achieveLevelsEiPKiS2_PbPiS4_S4_)
        .other          _ZN3rcm6device13achieveLevelsEiPKiS2_PbPiS4_S4_,@"STO_CUDA_ENTRY STV_DEFAULT"
_ZN3rcm6device13achieveLevelsEiPKiS2_PbPiS4_S4_:
.text._ZN3rcm6device13achieveLevelsEiPKiS2_PbPiS4_S4_:
[----:B------:R-:W-:Y:S01]  /*0000*/  LDC R1, c[0x0][0x37c] ;  /* 0x0000df00ff017b82 */ /* 0x000fe20000000800 */
[----:B------:R-:W0:Y:S07]  /*0010*/  S2R R13, SR_CTAID.Y ;  /* 0x00000000000d7919 */ /* 0x000e2e0000002600 */
[----:B------:R-:W0:Y:S01]  /*0020*/  S2UR UR4, SR_CTAID.X ;  /* 0x00000000000479c3 */ /* 0x000e220000002500 */
[----:B------:R-:W1:Y:S07]  /*0030*/  LDCU UR5, c[0x0][0x380] ;  /* 0x00007000ff0577ac */ /* 0x000e6e0008000800 */
[----:B------:R-:W0:Y:S02]  /*0040*/  LDC R0, c[0x0][0x370] ;  /* 0x0000dc00ff007b82 */ /* 0x000e240000000800 */
[----:B0-----:R-:W-:-:S05]  /*0050*/  IMAD R13, R13, R0, UR4 ;  /* 0x000000040d0d7e24 */ /* 0x001fca000f8e0200 */
[----:B-1----:R-:W-:-:S13]  /*0060*/  ISETP.GE.AND P0, PT, R13, UR5, PT ;  /* 0x000000050d007c0c */ /* 0x002fda000bf06270 */
[----:B------:R-:W-:Y:S05]  /*0070*/  @P0 EXIT ;  /* 0x000000000000094d */ /* 0x000fea0003800000 */
[----:B------:R-:W0:Y:S01]  /*0080*/  LDCU.64 UR6, c[0x0][0x398] ;  /* 0x00007300ff0677ac */ /* 0x000e220008000a00 */
[----:B------:R-:W-:Y:S01]  /*0090*/  SHF.R.S32.HI R8, RZ, 0x1f, R13 ;  /* 0x0000001fff087819 */ /* 0x000fe2000001140d */
[----:B------:R-:W1:Y:S01]  /*00a0*/  LDCU.64 UR4, c[0x0][0x358] ;  /* 0x00006b00ff0477ac */ /* 0x000e620008000a00 */
[----:B0-----:R-:W-:-:S04]  /*00b0*/  IADD3 R2, P0, PT, R13, UR6, RZ ;  /* 0x000000060d027c10 */ /* 0x001fc8000ff1e0ff */
[----:B------:R-:W-:-:S05]  /*00c0*/  IADD3.X R3, PT, PT, R8, UR7, RZ, P0, !PT ;  /* 0x0000000708037c10 */ /* 0x000fca00087fe4ff */
[----:B-1----:R-:W2:Y:S02]  /*00d0*/  LDG.E.U8 R0, desc[UR4][R2.64] ;  /* 0x0000000402007981 */ /* 0x002ea4000c1e1100 */
[----:B--2---:R-:W-:-:S13]  /*00e0*/  ISETP.NE.AND P0, PT, R0, RZ, PT ;  /* 0x000000ff0000720c */ /* 0x004fda0003f05270 */
[----:B------:R-:W-:Y:S05]  /*00f0*/  @!P0 EXIT ;  /* 0x000000000000894d */ /* 0x000fea0003800000 */
[----:B------:R-:W0:Y:S01]  /*0100*/  S2R R15, SR_TID.X ;  /* 0x00000000000f7919 */ /* 0x000e220000002100 */
[----:B------:R-:W1:Y:S02]  /*0110*/  LDC.64 R4, c[0x0][0x388] ;  /* 0x0000e200ff047b82 */ /* 0x000e640000000a00 */
[----:B-1----:R-:W-:Y:S01]  /*0120*/  IMAD.WIDE R4, R13, 0x4, R4 ;  /* 0x000000040d047825 */ /* 0x002fe200078e0204 */
[----:B0-----:R-:W-:-:S13]  /*0130*/  ISETP.NE.AND P0, PT, R15, RZ, PT ;  /* 0x000000ff0f00720c */ /* 0x001fda0003f05270 */
[----:B------:R0:W-:Y:S04]  /*0140*/  @!P0 STG.E.U8 desc[UR4][R2.64], RZ ;  /* 0x000000ff02008986 */ /* 0x0001e8000c101104 */
[----:B------:R-:W2:Y:S04]  /*0150*/  LDG.E R6, desc[UR4][R4.64] ;  /* 0x0000000404067981 */ /* 0x000ea8000c1e1900 */
[----:B------:R-:W3:Y:S01]  /*0160*/  LDG.E R0, desc[UR4][R4.64+0x4] ;  /* 0x0000040404007981 */ /* 0x000ee2000c1e1900 */
[----:B--2---:R-:W-:-:S05]  /*0170*/  IMAD.IADD R15, R6, 0x1, R15 ;  /* 0x00000001060f7824 */ /* 0x004fca00078e020f */
[----:B---3--:R-:W-:-:S13]  /*0180*/  ISETP.GE.AND P0, PT, R15, R0, PT ;  /* 0x000000000f00720c */ /* 0x008fda0003f06270 */
[----:B0-----:R-:W-:Y:S05]  /*0190*/  @P0 EXIT ;  /* 0x000000000000094d */ /* 0x001fea0003800000 */
[----:B------:R-:W0:Y:S08]  /*01a0*/  LDC.64 R10, c[0x0][0x3b0] ;  /* 0x0000ec00ff0a7b82 */ /* 0x000e300000000a00 */
[----:B------:R-:W1:Y:S08]  /*01b0*/  LDC.64 R6, c[0x0][0x3a0] ;  /* 0x0000e800ff067b82 */ /* 0x000e700000000a00 */
[----:B------:R-:W2:Y:S08]  /*01c0*/  LDC.64 R4, c[0x0][0x3a8] ;  /* 0x0000ea00ff047b82 */ /* 0x000eb00000000a00 */
[----:B------:R-:W3:Y:S01]  /*01d0*/  LDC.64 R2, c[0x0][0x3b0] ;  /* 0x0000ec00ff027b82 */ /* 0x000ee20000000a00 */
[C---:B0-----:R-:W-:Y:S01]  /*01e0*/  LEA R10, P0, R13.reuse, R10, 0x2 ;  /* 0x0000000a0d0a7211 */ /* 0x041fe200078010ff */
[----:B------:R-:W0:Y:S03]  /*01f0*/  LDCU UR6, c[0x0][0x360] ;  /* 0x00006c00ff0677ac */ /* 0x000e260008000800 */
[----:B------:R-:W-:Y:S01]  /*0200*/  LEA.HI.X R11, R13, R11, R8, 0x2, P0 ;  /* 0x0000000b0d0b7211 */ /* 0x000fe200000f1408 */
[----:B------:R-:W4:Y:S02]  /*0210*/  LDCU.64 UR8, c[0x0][0x398] ;  /* 0x00007300ff0877ac */ /* 0x000f240008000a00 */
[----:B------:R-:W0:Y:S02]  /*0220*/  LDC.64 R8, c[0x0][0x390] ;  /* 0x0000e400ff087b82 */ /* 0x000e240000000a00 */
[----:B------:R-:W5:Y:S01]  /*0230*/  LDG.E R10, desc[UR4][R10.64] ;  /* 0x000000040a0a7981 */ /* 0x000f62000c1e1900 */
[----:B------:R-:W-:-:S02]  /*0240*/  IMAD.MOV.U32 R19, RZ, RZ, R15 ;  /* 0x000000ffff137224 */ /* 0x000fc400078e000f */
[----:B------:R-:W-:Y:S02]  /*0250*/  VIADD R23, R13, 0x1 ;  /* 0x000000010d177836 */ /* 0x000fe40000000000 */
[----:B012345:R-:W-:-:S07]  /*0260*/  VIADD R21, R10, 0x1 ;  /* 0x000000010a157836 */ /* 0x03ffce0000000000 */
.L_x_2:
[----:B0-----:R-:W-:-:S05]  /*0270*/  IMAD.WIDE R12, R19, 0x4, R8 ;  /* 0x00000004130c7825 */ /* 0x001fca00078e0208 */
[----:B------:R-:W2:Y:S02]  /*0280*/  LDG.E R17, desc[UR4][R12.64] ;  /* 0x000000040c117981 */ /* 0x000ea4000c1e1900 */
[----:B--2---:R-:W-:-:S05]  /*0290*/  IMAD.WIDE R10, R17, 0x4, R6 ;  /* 0x00000004110a7825 */ /* 0x004fca00078e0206 */
[----:B------:R-:W2:Y:S01]  /*02a0*/  LDG.E R14, desc[UR4][R10.64] ;  /* 0x000000040a0e7981 */ /* 0x000ea2000c1e1900 */
[----:B------:R-:W-:Y:S01]  /*02b0*/  VIADD R19, R19, UR6 ;  /* 0x0000000613137c36 */ /* 0x000fe20008000000 */
[----:B------:R-:W-:Y:S04]  /*02c0*/  BSSY.RECONVERGENT B0, `(.L_x_0) ;  /* 0x000000e000007945 */ /* 0x000fe80003800200 */
[----:B------:R-:W-:Y:S02]  /*02d0*/  ISETP.GE.AND P0, PT, R19, R0, PT ;  /* 0x000000001300720c */ /* 0x000fe40003f06270 */
[----:B--2---:R-:W-:-:S13]  /*02e0*/  ISETP.NE.AND P1, PT, R14, RZ, PT ;  /* 0x000000ff0e00720c */ /* 0x004fda0003f25270 */
[----:B------:R-:W-:Y:S05]  /*02f0*/  @P1 BRA `(.L_x_1) ;  /* 0x0000000000281947 */ /* 0x000fea0003800000 */
[C---:B------:R-:W-:Y:S01]  /*0300*/  IADD3 R12, P1, PT, R17.reuse, UR8, RZ ;  /* 0x00000008110c7c10 */ /* 0x040fe2000ff3e0ff */
[----:B------:R-:W-:Y:S02]  /*0310*/  IMAD.MOV.U32 R25, RZ, RZ, 0x1 ;  /* 0x00000001ff197424 */ /* 0x000fe400078e00ff */
[----:B------:R-:W-:Y:S01]  /*0320*/  IMAD.MOV.U32 R18, RZ, RZ, 0x1 ;  /* 0x00000001ff127424 */ /* 0x000fe200078e00ff */
[C---:B------:R-:W-:Y:S01]  /*0330*/  LEA.HI.X.SX32 R13, R17.reuse, UR9, 0x1, P1 ;  /* 0x00000009110d7c11 */ /* 0x040fe200088f0eff */
[C---:B------:R-:W-:Y:S01]  /*0340*/  IMAD.WIDE R14, R17.reuse, 0x4, R4 ;  /* 0x00000004110e7825 */ /* 0x040fe200078e0204 */
[----:B------:R0:W-:Y:S03]  /*0350*/  STG.E desc[UR4][R10.64], R25 ;  /* 0x000000190a007986 */ /* 0x0001e6000c101904 */
[----:B------:R-:W-:Y:S01]  /*0360*/  IMAD.WIDE R16, R17, 0x4, R2 ;  /* 0x0000000411107825 */ /* 0x000fe200078e0202 */
[----:B------:R0:W-:Y:S04]  /*0370*/  STG.E.U8 desc[UR4][R12.64], R18 ;  /* 0x000000120c007986 */ /* 0x0001e8000c101104 */
[----:B------:R0:W-:Y:S04]  /*0380*/  STG.E desc[UR4][R14.64], R23 ;  /* 0x000000170e007986 */ /* 0x0001e8000c101904 */
[----:B------:R0:W-:Y:S02]  /*0390*/  STG.E desc[UR4][R16.64], R21 ;  /* 0x0000001510007986 */ /* 0x0001e4000c101904 */
.L_x_1:
[----:B------:R-:W-:Y:S05]  /*03a0*/  BSYNC.RECONVERGENT B0 ;  /* 0x0000000000007941 */ /* 0x000fea0003800200 */
.L_x_0:
[----:B------:R-:W-:Y:S05]  /*03b0*/  @!P0 BRA `(.L_x_2) ;  /* 0xfffffffc00ac8947 */ /* 0x000fea000383ffff */
[----:B------:R-:W-:Y:S05]  /*03c0*/  EXIT ;  /* 0x000000000000794d */ /* 0x000fea0003800000 */
.L_x_3:
[----:B------:R-:W-:-:S00]  /*03d0*/  BRA `(.L_x_3) ;  /* 0xfffffffc00fc7947 */ /* 0x000fc0000383ffff */
[----:B------:R-:W-:-:S00]  /*03e0*/  NOP ;  /* 0x0000000000007918 */ /* 0x000fc00000000000 */
        /* <DEDUP_REMOVED lines=9> */
.L_x_5:


//--------------------- .text._ZN3rcm6device18generalToSymmetricEiPKiS2_PiS3_ --------------------------
	.section	.text._ZN3rcm6device18generalToSymmetricEiPKiS2_PiS3_,"ax",@progbits
	.align	128
        .global         _ZN3rcm6device18generalToSymmetricEiPKiS2_PiS3_
        .type           _ZN3rcm6device18generalToSymmetricEiPKiS2_PiS3_,@function
        .size           _ZN3rcm6device18generalToSymmetricEiPKiS2_PiS3_,(.L_x_6 - _ZN3rcm6device18generalToSymmetricEiPKiS2_PiS3_)
        .other          _ZN3rcm6device18generalToSymmetricEiPKiS2_PiS3_,@"STO_CUDA_ENTRY STV_DEFAULT"
_ZN3rcm6device18generalToSymmetricEiPKiS2_PiS3_:
.text._ZN3rcm6device18generalToSymmetricEiPKiS2_PiS3_:
[----:B------:R-:W-:Y:S01]  /*0000*/  LDC R1, c[0x0][0x37c] ;  /* 0x0000df00ff017b82 */ /* 0x000fe20000000800 */
[----:B------:R-:W0:Y:S07]  /*0010*/  S2R R9, SR_TID.X ;  /* 0x0000000000097919 */ /* 0x000e2e0000002100 */
[----:B------:R-:W-:Y:S01]  /*0020*/  S2UR UR4, SR_CTAID.X ;  /* 0x00000000000479c3 */ /* 0x000fe20000002500 */
[----:B------:R-:W1:Y:S01]  /*0030*/  LDCU UR6, c[0x0][0x370] ;  /* 0x00006e00ff0677ac */ /* 0x000e620008000800 */
[----:B------:R-:W2:Y:S06]  /*0040*/  LDCU UR7, c[0x0][0x380] ;  /* 0x00007000ff0777ac */ /* 0x000eac0008000800 */
[----:B------:R-:W1:Y:S08]  /*0050*/  S2UR UR5, SR_CTAID.Y ;  /* 0x00000000000579c3 */ /* 0x000e700000002600 */
[----:B------:R-:W0:Y:S01]  /*0060*/  LDC R0, c[0x0][0x360] ;  /* 0x0000d800ff007b82 */ /* 0x000e220000000800 */
[----:B-1----:R-:W-:-:S06]  /*0070*/  UIMAD UR4, UR5, UR6, UR4 ;  /* 0x00000006050472a4 */ /* 0x002fcc000f8e0204 */
[----:B0-----:R-:W-:-:S05]  /*0080*/  IMAD R9, R0, UR4, R9 ;  /* 0x0000000400097c24 */ /* 0x001fca000f8e0209 */
[----:B--2---:R-:W-:-:S13]  /*0090*/  ISETP.GE.AND P0, PT, R9, UR7, PT ;  /* 0x0000000709007c0c */ /* 0x004fda000bf06270 */
[----:B------:R-:W-:Y:S05]  /*00a0*/  @P0 EXIT ;  /* 0x000000000000094d */ /* 0x000fea0003800000 */
[----:B------:R-:W0:Y:S01]  /*00b0*/  LDC.64 R2, c[0x0][0x388] ;  /* 0x0000e200ff027b82 */ /* 0x000e220000000a00 */
[----:B------:R-:W1:Y:S07]  /*00c0*/  LDCU.64 UR4, c[0x0][0x358] ;  /* 0x00006b00ff0477ac */ /* 0x000e6e0008000a00 */
[----:B------:R-:W2:Y:S08]  /*00d0*/  LDC.64 R4, c[0x0][0x398] ;  /* 0x0000e600ff047b82 */ /* 0x000eb00000000a00 */
[----:B------:R-:W3:Y:S01]  /*00e0*/  LDC.64 R6, c[0x0][0x390] ;  /* 0x0000e400ff067b82 */ /* 0x000ee20000000a00 */
[----:B0-----:R-:W-:-:S05]  /*00f0*/  IMAD.WIDE R2, R9, 0x4, R2 ;  /* 0x0000000409027825 */ /* 0x001fca00078e0202 */
[----:B-1----:R-:W4:Y:S01]  /*0100*/  LDG.E R11, desc[UR4][R2.64] ;  /* 0x00000004020b7981 */ /* 0x002f22000c1e1900 */
[----:B------:R-:W-:-:S05]  /*0110*/  SHF.L.U32 R13, R9, 0x1, RZ ;  /* 0x00000001090d7819 */ /* 0x000fca00000006ff */
[----:B--2---:R-:W-:-:S04]  /*0120*/  IMAD.WIDE R4, R13, 0x4, R4 ;  /* 0x000000040d047825 */ /* 0x004fc800078e0204 */
[----:B---3--:R-:W-:Y:S02]  /*0130*/  IMAD.WIDE R6, R9, 0x4, R6 ;  /* 0x0000000409067825 */ /* 0x008fe400078e0206 */
[----:B------:R-:W0:Y:S01]  /*0140*/  LDC.64 R8, c[0x0][0x3a0] ;  /* 0x0000e800ff087b82 */ /* 0x000e220000000a00 */
[----:B----4-:R-:W-:Y:S04]  /*0150*/  STG.E desc[UR4][R4.64], R11 ;  /* 0x0000000b04007986 */ /* 0x010fe8000c101904 */
[----:B------:R-:W2:Y:S01]  /*0160*/  LDG.E R7, desc[UR4][R6.64] ;  /* 0x0000000406077981 */ /* 0x000ea2000c1e1900 */
[----:B0-----:R-:W-:-:S05]  /*0170*/  IMAD.WIDE R8, R13, 0x4, R8 ;  /* 0x000000040d087825 */ /* 0x001fca00078e0208 */
[----:B--2---:R-:W-:Y:S04]  /*0180*/  STG.E desc[UR4][R8.64], R7 ;  /* 0x0000000708007986 */ /* 0x004fe8000c101904 */
[----:B------:R-:W-:Y:S04]  /*0190*/  STG.E desc[UR4][R4.64+0x4], R7 ;  /* 0x0000040704007986 */ /* 0x000fe8000c101904 */
[----:B------:R-:W2:Y:S04]  /*01a0*/  LDG.E R3, desc[UR4][R2.64] ;  /* 0x0000000402037981 */ /* 0x000ea8000c1e1900 */
[----:B--2---:R-:W-:Y:S01]  /*01b0*/  STG.E desc[UR4][R8.64+0x4], R3 ;  /* 0x0000040308007986 */ /* 0x004fe2000c101904 */
[----:B------:R-:W-:Y:S05]  /*01c0*/  EXIT ;  /* 0x000000000000794d */ /* 0x000fea0003800000 */
.L_x_4:
        /* <DEDUP_REMOVED lines=11> */
.L_x_6:


//--------------------- .nv.shared.reserved.0     --------------------------
	.section	.nv.shared.reserved.0,"aw",@nobits
	.weak		__nv_reservedSMEM_offset_0_alias
	.size		__nv_reservedSMEM_offset_0_alias, 0, 64
	.other		__nv_reservedSMEM_offset_0_alias,@"STO_CUDA_RESERVED_SHARED STV_DEFAULT"
__nv_reservedSMEM_offset_0_alias:
	.zero		0
	.zero		64


//--------------------- .nv.constant0._ZN3rcm6device13achieveLevelsEiPKiS2_PbPiS4_S4_ --------------------------
	.section	.nv.constant0._ZN3rcm6device13achieveLevelsEiPKiS2_PbPiS4_S4_,"a",@progbits
	.sectionflags	@""
	.align	4
.nv.constant0._ZN3rcm6device13achieveLevelsEiPKiS2_PbPiS4_S4_:
	.zero		952


//--------------------- .nv.constant0._ZN3rcm6device18generalToSymmetricEiPKiS2_PiS3_ --------------------------
	.section	.nv.constant0._ZN3rcm6device18generalToSymmetricEiPKiS2_PiS3_,"a",@progbits
	.sectionflags	@""
	.align	4
.nv.constant0._ZN3rcm6device18generalToSymmetricEiPKiS2_PiS3_:
	.zero		936


//--------------------- SYMBOLS --------------------------

	.type		.nv.reservedSmem.offset0,@object
	.size		.nv.reservedSmem.offset0,0x4
